//
// Generated by NVIDIA NVVM Compiler
//
// Compiler Build ID: CL-36424714
// Cuda compilation tools, release 13.0, V13.0.88
// Based on NVVM 20.0.0
//

.version 9.0
.target sm_100
.address_size 64

	// .globl	_Z16frobenius_kernelPPPdS1_id

.visible .entry _Z16frobenius_kernelPPPdS1_id(
	.param .u64 .ptr .align 1 _Z16frobenius_kernelPPPdS1_id_param_0,
	.param .u64 .ptr .align 1 _Z16frobenius_kernelPPPdS1_id_param_1,
	.param .u32 _Z16frobenius_kernelPPPdS1_id_param_2,
	.param .f64 _Z16frobenius_kernelPPPdS1_id_param_3
)
{


	ret;

}


// ===== COMPILED SASS (sm_100) =====

	.target	sm_100

	.elftype	@"ET_EXEC"


//--------------------- .note.nv.tkinfo           --------------------------
	.section	.note.nv.tkinfo,"",@"SHT_NOTE"
	.sectionflags	@"SHF_NOTE_NV_TKINFO"
	.tkinfo
        /*0018*/ 	.word	0x00000002
        /*0030*/ 	.string	""
        /*0030*/ 	.string	"ptxas"
        /*0030*/ 	.string	"Cuda compilation tools, release 13.0, V13.0.88"
        /*0030*/ 	.string	"Build cuda_13.0.r13.0/compiler.36424714_0"
        /*0030*/ 	.string	"-arch sm_100 -m 64 "



//--------------------- .note.nv.cuinfo           --------------------------
	.section	.note.nv.cuinfo,"",@"SHT_NOTE"
	.sectionflags	@"SHF_NOTE_NV_CUINFO"
        /*0018*/ 	.short	0x0002
        /*001a*/ 	.short	0x0064
        /*001c*/ 	.short	0x0082
	.zero		2


//--------------------- .nv.info                  --------------------------
	.section	.nv.info,"",@"SHT_CUDA_INFO"
	.align	4


	//----- nvinfo : EIATTR_REGCOUNT
	.align		4
        /*0000*/ 	.byte	0x04, 0x2f
        /*0002*/ 	.short	(.L_1 - .L_0)
	.align		4
.L_0:
        /*0004*/ 	.word	index@(_Z16frobenius_kernelPPPdS1_id)
        /*0008*/ 	.word	0x00000004


	//----- nvinfo : EIATTR_FRAME_SIZE
	.align		4
.L_1:
        /*000c*/ 	.byte	0x04, 0x11
        /*000e*/ 	.short	(.L_3 - .L_2)
	.align		4
.L_2:
        /*0010*/ 	.word	index@(_Z16frobenius_kernelPPPdS1_id)
        /*0014*/ 	.word	0x00000000


	//----- nvinfo : EIATTR_MIN_STACK_SIZE
	.align		4
.L_3:
        /*0018*/ 	.byte	0x04, 0x12
        /*001a*/ 	.short	(.L_5 - .L_4)
	.align		4
.L_4:
        /*001c*/ 	.word	index@(_Z16frobenius_kernelPPPdS1_id)
        /*0020*/ 	.word	0x00000000
.L_5:


//--------------------- .nv.compat                --------------------------
	.section	.nv.compat,"",@"SHT_CUDA_COMPAT_INFO"
	.align	4
        /*0000*/ 	.byte	0x02, 0x09, 0x00, 0x00, 0x02, 0x02, 0x01, 0x00, 0x02, 0x05, 0x05, 0x00, 0x03, 0x07, 0x01, 0x01
        /*0010*/ 	.byte	0x02, 0x03, 0x00, 0x00, 0x02, 0x06, 0x01, 0x00, 0x04, 0x0b, 0x08, 0x00, 0x09, 0x00, 0x00, 0x00
        /*0020*/ 	.byte	0x00, 0x00, 0x00, 0x00


//--------------------- .nv.info._Z16frobenius_kernelPPPdS1_id --------------------------
	.section	.nv.info._Z16frobenius_kernelPPPdS1_id,"",@"SHT_CUDA_INFO"
	.sectionflags	@""
	.align	4


	//----- nvinfo : EIATTR_CUDA_API_VERSION
	.align		4
        /*0000*/ 	.byte	0x04, 0x37
        /*0002*/ 	.short	(.L_7 - .L_6)
.L_6:
        /*0004*/ 	.word	0x00000082


	//----- nvinfo : EIATTR_KPARAM_INFO
	.align		4
.L_7:
        /*0008*/ 	.byte	0x04, 0x17
        /*000a*/ 	.short	(.L_9 - .L_8)
.L_8:
        /*000c*/ 	.word	0x00000000
        /*0010*/ 	.short	0x0003
        /*0012*/ 	.short	0x0018
        /*0014*/ 	.byte	0x00, 0xf0, 0x21, 0x00


	//----- nvinfo : EIATTR_KPARAM_INFO
	.align		4
.L_9:
        /*0018*/ 	.byte	0x04, 0x17
        /*001a*/ 	.short	(.L_11 - .L_10)
.L_10:
        /*001c*/ 	.word	0x00000000
        /*0020*/ 	.short	0x0002
        /*0022*/ 	.short	0x0010
        /*0024*/ 	.byte	0x00, 0xf0, 0x11, 0x00


	//----- nvinfo : EIATTR_KPARAM_INFO
	.align		4
.L_11:
        /*0028*/ 	.byte	0x04, 0x17
        /*002a*/ 	.short	(.L_13 - .L_12)
.L_12:
        /*002c*/ 	.word	0x00000000
        /*0030*/ 	.short	0x0001
        /*0032*/ 	.short	0x0008
        /*0034*/ 	.byte	0x00, 0xf5, 0x21, 0x00


	//----- nvinfo : EIATTR_KPARAM_INFO
	.align		4
.L_13:
        /*0038*/ 	.byte	0x04, 0x17
        /*003a*/ 	.short	(.L_15 - .L_14)
.L_14:
        /*003c*/ 	.word	0x00000000
        /*0040*/ 	.short	0x0000
        /*0042*/ 	.short	0x0000
        /*0044*/ 	.byte	0x00, 0xf5, 0x21, 0x00


	//----- nvinfo : EIATTR_SPARSE_MMA_MASK
	.align		4
.L_15:
        /*0048*/ 	.byte	0x03, 0x50
        /*004a*/ 	.short	0x0000


	//----- nvinfo : EIATTR_MAXREG_COUNT
	.align		4
        /*004c*/ 	.byte	0x03, 0x1b
        /*004e*/ 	.short	0x00ff


	//----- nvinfo : EIATTR_MERCURY_ISA_VERSION
	.align		4
        /*0050*/ 	.byte	0x03, 0x5f
        /*0052*/ 	.short	0x0101


	//----- nvinfo : EIATTR_VRC_CTA_INIT_COUNT
	.align		4
        /*0054*/ 	.byte	0x02, 0x4a
	.zero		1
	.zero		1


	//----- nvinfo : EIATTR_EXIT_INSTR_OFFSETS
	.align		4
        /*0058*/ 	.byte	0x04, 0x1c
        /*005a*/ 	.short	(.L_17 - .L_16)


	//   ....[0]....
.L_16:
        /*005c*/ 	.word	0x00000010


	//----- nvinfo : EIATTR_CBANK_PARAM_SIZE
	.align		4
.L_17:
        /*0060*/ 	.byte	0x03, 0x19
        /*0062*/ 	.short	0x0020


	//----- nvinfo : EIATTR_PARAM_CBANK
	.align		4
        /*0064*/ 	.byte	0x04, 0x0a
        /*0066*/ 	.short	(.L_19 - .L_18)
	.align		4
.L_18:
        /*0068*/ 	.word	index@(.nv.constant0._Z16frobenius_kernelPPPdS1_id)
        /*006c*/ 	.short	0x0380
        /*006e*/ 	.short	0x0020


	//----- nvinfo : EIATTR_SW_WAR
	.align		4
.L_19:
        /*0070*/ 	.byte	0x04, 0x36
        /*0072*/ 	.short	(.L_21 - .L_20)
.L_20:
        /*0074*/ 	.word	0x00000008
.L_21:


//--------------------- .nv.callgraph             --------------------------
	.section	.nv.callgraph,"",@"SHT_CUDA_CALLGRAPH"
	.align	4
	.sectionentsize	8
	.align		4
        /*0000*/ 	.word	0x00000000
	.align		4
        /*0004*/ 	.word	0xffffffff
	.align		4
        /*0008*/ 	.word	0x00000000
	.align		4
        /*000c*/ 	.word	0xfffffffe
	.align		4
        /*0010*/ 	.word	0x00000000
	.align		4
        /*0014*/ 	.word	0xfffffffd
	.align		4
        /*0018*/ 	.word	0x00000000
	.align		4
        /*001c*/ 	.word	0xfffffffc


//--------------------- .text._Z16frobenius_kernelPPPdS1_id --------------------------
	.section	.text._Z16frobenius_kernelPPPdS1_id,"ax",@progbits
	.align	128
        .global         _Z16frobenius_kernelPPPdS1_id
        .type           _Z16frobenius_kernelPPPdS1_id,@function
        .size           _Z16frobenius_kernelPPPdS1_id,(.L_x_1 - _Z16frobenius_kernelPPPdS1_id)
        .other          _Z16frobenius_kernelPPPdS1_id,@"STO_CUDA_ENTRY STV_DEFAULT"
_Z16frobenius_kernelPPPdS1_id:
.text._Z16frobenius_kernelPPPdS1_id:
[----:B------:R-:W-:Y:S01]  /*0000*/  LDC R1, c[0x0][0x37c] ;  /* 0x0000df00ff017b82 */ /* 0x000fe20000000800 */
[----:B------:R-:W-:Y:S05]  /*0010*/  EXIT ;  /* 0x000000000000794d */ /* 0x000fea0003800000 */
.L_x_0:
[----:B------:R-:W-:-:S00]  /*0020*/  BRA `(.L_x_0) ;  /* 0xfffffffc00fc7947 */ /* 0x000fc0000383ffff */
[----:B------:R-:W-:-:S00]  /*0030*/  NOP ;  /* 0x0000000000007918 */ /* 0x000fc00000000000 */
        /* <DEDUP_REMOVED lines=12> */
.L_x_1:


//--------------------- .nv.shared.reserved.0     --------------------------
	.section	.nv.shared.reserved.0,"aw",@nobits
	.weak		__nv_reservedSMEM_offset_0_alias
	.size		__nv_reservedSMEM_offset_0_alias, 0, 64
	.other		__nv_reservedSMEM_offset_0_alias,@"STO_CUDA_RESERVED_SHARED STV_DEFAULT"
__nv_reservedSMEM_offset_0_alias:
	.zero		0
	.zero		64


//--------------------- .nv.constant0._Z16frobenius_kernelPPPdS1_id --------------------------
	.section	.nv.constant0._Z16frobenius_kernelPPPdS1_id,"a",@progbits
	.sectionflags	@""
	.align	4
.nv.constant0._Z16frobenius_kernelPPPdS1_id:
	.zero		928


//--------------------- SYMBOLS --------------------------

	.type		.nv.reservedSmem.offset0,@object
	.size		.nv.reservedSmem.offset0,0x4
